//
// Generated by NVIDIA NVVM Compiler
//
// Compiler Build ID: CL-36424714
// Cuda compilation tools, release 13.0, V13.0.88
// Based on NVVM 20.0.0
//

.version 9.0
.target sm_100
.address_size 64

	// .globl	_Z10cuda_hellov
.extern .func  (.param .b32 func_retval0) vprintf
(
	.param .b64 vprintf_param_0,
	.param .b64 vprintf_param_1
)
;
.global .align 1 .b8 $str[15] = {72, 101, 108, 108, 111, 32, 100, 101, 118, 105, 99, 101, 33, 10};

.visible .entry _Z10cuda_hellov()
{
	.reg .b32 	%r<3>;
	.reg .b64 	%rd<3>;

	mov.u64 	%rd1, $str;
	cvta.global.u64 	%rd2, %rd1;
	{ // callseq 0, 0
	.param .b64 param0;
	st.param.b64 	[param0], %rd2;
	.param .b64 param1;
	st.param.b64 	[param1], 0;
	.param .b32 retval0;
	call.uni (retval0), 
	vprintf, 
	(
	param0, 
	param1
	);
	ld.param.b32 	%r1, [retval0];
	} // callseq 0
	ret;

}


// ===== COMPILED SASS (sm_100) =====

	.target	sm_100

	.elftype	@"ET_EXEC"


//--------------------- .note.nv.tkinfo           --------------------------
	.section	.note.nv.tkinfo,"",@"SHT_NOTE"
	.sectionflags	@"SHF_NOTE_NV_TKINFO"
	.tkinfo
        /*0018*/ 	.word	0x00000002
        /*0030*/ 	.string	""
        /*0030*/ 	.string	"ptxas"
        /*0030*/ 	.string	"Cuda compilation tools, release 13.0, V13.0.88"
        /*0030*/ 	.string	"Build cuda_13.0.r13.0/compiler.36424714_0"
        /*0030*/ 	.string	"-arch sm_100 -m 64 "



//--------------------- .note.nv.cuinfo           --------------------------
	.section	.note.nv.cuinfo,"",@"SHT_NOTE"
	.sectionflags	@"SHF_NOTE_NV_CUINFO"
        /*0018*/ 	.short	0x0002
        /*001a*/ 	.short	0x0064
        /*001c*/ 	.short	0x0082
	.zero		2


//--------------------- .nv.info                  --------------------------
	.section	.nv.info,"",@"SHT_CUDA_INFO"
	.align	4


	//----- nvinfo : EIATTR_REGCOUNT
	.align		4
        /*0000*/ 	.byte	0x04, 0x2f
        /*0002*/ 	.short	(.L_2 - .L_1)
	.align		4
.L_1:
        /*0004*/ 	.word	index@(_Z10cuda_hellov)
        /*0008*/ 	.word	0x00000018


	//----- nvinfo : EIATTR_FRAME_SIZE
	.align		4
.L_2:
        /*000c*/ 	.byte	0x04, 0x11
        /*000e*/ 	.short	(.L_4 - .L_3)
	.align		4
.L_3:
        /*0010*/ 	.word	index@(_Z10cuda_hellov)
        /*0014*/ 	.word	0x00000000


	//----- nvinfo : EIATTR_MIN_STACK_SIZE
	.align		4
.L_4:
        /*0018*/ 	.byte	0x04, 0x12
        /*001a*/ 	.short	(.L_6 - .L_5)
	.align		4
.L_5:
        /*001c*/ 	.word	index@(_Z10cuda_hellov)
        /*0020*/ 	.word	0x00000000
.L_6:


//--------------------- .nv.compat                --------------------------
	.section	.nv.compat,"",@"SHT_CUDA_COMPAT_INFO"
	.align	4
        /*0000*/ 	.byte	0x02, 0x09, 0x00, 0x00, 0x02, 0x02, 0x01, 0x00, 0x02, 0x05, 0x05, 0x00, 0x03, 0x07, 0x01, 0x01
        /*0010*/ 	.byte	0x02, 0x03, 0x00, 0x00, 0x02, 0x06, 0x01, 0x00, 0x04, 0x0b, 0x08, 0x00, 0x09, 0x00, 0x00, 0x00
        /*0020*/ 	.byte	0x00, 0x00, 0x00, 0x00


//--------------------- .nv.info._Z10cuda_hellov  --------------------------
	.section	.nv.info._Z10cuda_hellov,"",@"SHT_CUDA_INFO"
	.sectionflags	@""
	.align	4


	//----- nvinfo : EIATTR_CUDA_API_VERSION
	.align		4
        /*0000*/ 	.byte	0x04, 0x37
        /*0002*/ 	.short	(.L_8 - .L_7)
.L_7:
        /*0004*/ 	.word	0x00000082


	//----- nvinfo : EIATTR_SPARSE_MMA_MASK
	.align		4
.L_8:
        /*0008*/ 	.byte	0x03, 0x50
        /*000a*/ 	.short	0x0000


	//----- nvinfo : EIATTR_MAXREG_COUNT
	.align		4
        /*000c*/ 	.byte	0x03, 0x1b
        /*000e*/ 	.short	0x00ff


	//----- nvinfo : EIATTR_EXTERNS
	.align		4
        /*0010*/ 	.byte	0x04, 0x0f
        /*0012*/ 	.short	(.L_10 - .L_9)


	//   ....[0]....
	.align		4
.L_9:
        /*0014*/ 	.word	index@(vprintf)


	//----- nvinfo : EIATTR_MERCURY_ISA_VERSION
	.align		4
.L_10:
        /*0018*/ 	.byte	0x03, 0x5f
        /*001a*/ 	.short	0x0101


	//----- nvinfo : EIATTR_VRC_CTA_INIT_COUNT
	.align		4
        /*001c*/ 	.byte	0x02, 0x4a
	.zero		1
	.zero		1


	//----- nvinfo : EIATTR_SYSCALL_OFFSETS
	.align		4
        /*0020*/ 	.byte	0x04, 0x46
        /*0022*/ 	.short	(.L_12 - .L_11)


	//   ....[0]....
.L_11:
        /*0024*/ 	.word	0x00000080


	//----- nvinfo : EIATTR_EXIT_INSTR_OFFSETS
	.align		4
.L_12:
        /*0028*/ 	.byte	0x04, 0x1c
        /*002a*/ 	.short	(.L_14 - .L_13)


	//   ....[0]....
.L_13:
        /*002c*/ 	.word	0x00000090


	//----- nvinfo : EIATTR_SW_WAR
	.align		4
.L_14:
        /*0030*/ 	.byte	0x04, 0x36
        /*0032*/ 	.short	(.L_16 - .L_15)
.L_15:
        /*0034*/ 	.word	0x00000008
.L_16:


//--------------------- .nv.callgraph             --------------------------
	.section	.nv.callgraph,"",@"SHT_CUDA_CALLGRAPH"
	.align	4
	.sectionentsize	8
	.align		4
        /*0000*/ 	.word	0x00000000
	.align		4
        /*0004*/ 	.word	0xffffffff
	.align		4
        /*0008*/ 	.word	index@(_Z10cuda_hellov)
	.align		4
        /*000c*/ 	.word	index@(vprintf)
	.align		4
        /*0010*/ 	.word	0x00000000
	.align		4
        /*0014*/ 	.word	0xfffffffe
	.align		4
        /*0018*/ 	.word	0x00000000
	.align		4
        /*001c*/ 	.word	0xfffffffd
	.align		4
        /*0020*/ 	.word	0x00000000
	.align		4
        /*0024*/ 	.word	0xfffffffc


//--------------------- .nv.constant4             --------------------------
	.section	.nv.constant4,"a",@progbits
	.align	8
	.align		8
.nv.constant4:
        /*0000*/ 	.dword	vprintf
	.align		8
        /*0008*/ 	.dword	$str


//--------------------- .text._Z10cuda_hellov     --------------------------
	.section	.text._Z10cuda_hellov,"ax",@progbits
	.align	128
        .global         _Z10cuda_hellov
        .type           _Z10cuda_hellov,@function
        .size           _Z10cuda_hellov,(.L_x_2 - _Z10cuda_hellov)
        .other          _Z10cuda_hellov,@"STO_CUDA_ENTRY STV_DEFAULT"
_Z10cuda_hellov:
.text._Z10cuda_hellov:
[----:B------:R-:W0:Y:S01]  /*0000*/  LDC R1, c[0x0][0x37c] ;  /* 0x0000df00ff017b82 */ /* 0x000e220000000800 */
[----:B------:R-:W-:Y:S01]  /*0010*/  MOV R0, 0x0 ;  /* 0x0000000000007802 */ /* 0x000fe20000000f00 */
[----:B------:R-:W1:Y:S01]  /*0020*/  LDCU.64 UR4, c[0x4][0x8] ;  /* 0x01000100ff0477ac */ /* 0x000e620008000a00 */
[----:B------:R-:W-:-:S05]  /*0030*/  CS2R R6, SRZ ;  /* 0x0000000000067805 */ /* 0x000fca000001ff00 */
[----:B------:R2:W3:Y:S01]  /*0040*/  LDC.64 R2, c[0x4][R0] ;  /* 0x0100000000027b82 */ /* 0x0004e20000000a00 */
[----:B-1----:R-:W-:Y:S02]  /*0050*/  IMAD.U32 R4, RZ, RZ, UR4 ;  /* 0x00000004ff047e24 */ /* 0x002fe4000f8e00ff */
[----:B--2---:R-:W-:-:S07]  /*0060*/  IMAD.U32 R5, RZ, RZ, UR5 ;  /* 0x00000005ff057e24 */ /* 0x004fce000f8e00ff */
[----:B------:R-:W-:-:S07]  /*0070*/  LEPC R20, `(.L_x_0) ;  /* 0x000000001014794e */ /* 0x000fce0000000000 */
[----:B0--3--:R-:W-:Y:S05]  /*0080*/  CALL.ABS.NOINC R2 ;  /* 0x0000000002007343 */ /* 0x009fea0003c00000 */
.L_x_0:
[----:B------:R-:W-:Y:S05]  /*0090*/  EXIT ;  /* 0x000000000000794d */ /* 0x000fea0003800000 */
.L_x_1:
[----:B------:R-:W-:-:S00]  /*00a0*/  BRA `(.L_x_1) ;  /* 0xfffffffc00fc7947 */ /* 0x000fc0000383ffff */
[----:B------:R-:W-:-:S00]  /*00b0*/  NOP ;  /* 0x0000000000007918 */ /* 0x000fc00000000000 */
        /* <DEDUP_REMOVED lines=12> */
.L_x_2:


//--------------------- .nv.global.init           --------------------------
	.section	.nv.global.init,"aw",@progbits
.nv.global.init:
	.type		$str,@object
	.size		$str,(.L_0 - $str)
$str:
        /*0000*/ 	.byte	0x48, 0x65, 0x6c, 0x6c, 0x6f, 0x20, 0x64, 0x65, 0x76, 0x69, 0x63, 0x65, 0x21, 0x0a, 0x00
.L_0:


//--------------------- .nv.shared.reserved.0     --------------------------
	.section	.nv.shared.reserved.0,"aw",@nobits
	.weak		__nv_reservedSMEM_offset_0_alias
	.size		__nv_reservedSMEM_offset_0_alias, 0, 64
	.other		__nv_reservedSMEM_offset_0_alias,@"STO_CUDA_RESERVED_SHARED STV_DEFAULT"
__nv_reservedSMEM_offset_0_alias:
	.zero		0
	.zero		64


//--------------------- .nv.constant0._Z10cuda_hellov --------------------------
	.section	.nv.constant0._Z10cuda_hellov,"a",@progbits
	.sectionflags	@""
	.align	4
.nv.constant0._Z10cuda_hellov:
	.zero		896


//--------------------- SYMBOLS --------------------------

	.type		.nv.reservedSmem.offset0,@object
	.size		.nv.reservedSmem.offset0,0x4
	.type		vprintf,@function
